	.headerflags	@"EF_CUDA_TEXMODE_UNIFIED EF_CUDA_64BIT_ADDRESS EF_CUDA_ACCELERATORS EF_CUDA_SM90 EF_CUDA_VIRTUAL_SM(EF_CUDA_SM90)"
	.elftype	@"ET_EXEC"


//--------------------- .nv.info                  --------------------------
	.section	.nv.info,"",@"SHT_CUDA_INFO"
	.align	4


	//----- nvinfo : EIATTR_REGCOUNT
	.align		4
        /*0000*/ 	.byte	0x04, 0x2f
        /*0002*/ 	.short	(.L_3 - .L_2)
	.align		4
.L_2:
        /*0004*/ 	.word	index@(triton_poi_fused__native_batch_norm_legit_no_training_add_convolution_leaky_relu_19)
        /*0008*/ 	.word	0x00000018


	//----- nvinfo : EIATTR_MIN_STACK_SIZE
	.align		4
.L_3:
        /*000c*/ 	.byte	0x04, 0x12
        /*000e*/ 	.short	(.L_5 - .L_4)
	.align		4
.L_4:
        /*0010*/ 	.word	index@(triton_poi_fused__native_batch_norm_legit_no_training_add_convolution_leaky_relu_19)
        /*0014*/ 	.word	0x00000000


	//----- nvinfo : EIATTR_FRAME_SIZE
	.align		4
.L_5:
        /*0018*/ 	.byte	0x04, 0x11
        /*001a*/ 	.short	(.L_7 - .L_6)
	.align		4
.L_6:
        /*001c*/ 	.word	index@(triton_poi_fused__native_batch_norm_legit_no_training_add_convolution_leaky_relu_19)
        /*0020*/ 	.word	0x00000000


	//----- nvinfo : EIATTR_MIN_STACK_SIZE
	.align		4
.L_7:
        /*0024*/ 	.byte	0x04, 0x12
        /*0026*/ 	.short	(.L_9 - .L_8)
	.align		4
.L_8:
        /*0028*/ 	.word	index@(triton_poi_fused__native_batch_norm_legit_no_training_add_convolution_leaky_relu_19)
        /*002c*/ 	.word	0x00000000
.L_9:


//--------------------- .nv.info.triton_poi_fused__native_batch_norm_legit_no_training_add_convolution_leaky_relu_19 --------------------------
	.section	.nv.info.triton_poi_fused__native_batch_norm_legit_no_training_add_convolution_leaky_relu_19,"",@"SHT_CUDA_INFO"
	.sectionflags	@""
	.align	4


	//----- nvinfo : EIATTR_CUDA_API_VERSION
	.align		4
        /*0000*/ 	.byte	0x04, 0x37
        /*0002*/ 	.short	(.L_11 - .L_10)
.L_10:
        /*0004*/ 	.word	0x0000007c


	//----- nvinfo : EIATTR_KPARAM_INFO
	.align		4
.L_11:
        /*0008*/ 	.byte	0x04, 0x17
        /*000a*/ 	.short	(.L_13 - .L_12)
.L_12:
        /*000c*/ 	.word	0x00000000
        /*0010*/ 	.short	0x0008
        /*0012*/ 	.short	0x0040
        /*0014*/ 	.byte	0x00, 0xf0, 0x11, 0x00


	//----- nvinfo : EIATTR_KPARAM_INFO
	.align		4
.L_13:
        /*0018*/ 	.byte	0x04, 0x17
        /*001a*/ 	.short	(.L_15 - .L_14)
.L_14:
        /*001c*/ 	.word	0x00000000
        /*0020*/ 	.short	0x0007
        /*0022*/ 	.short	0x0038
        /*0024*/ 	.byte	0x00, 0xf4, 0x21, 0x00


	//----- nvinfo : EIATTR_KPARAM_INFO
	.align		4
.L_15:
        /*0028*/ 	.byte	0x04, 0x17
        /*002a*/ 	.short	(.L_17 - .L_16)
.L_16:
        /*002c*/ 	.word	0x00000000
        /*0030*/ 	.short	0x0006
        /*0032*/ 	.short	0x0030
        /*0034*/ 	.byte	0x00, 0xf4, 0x21, 0x00


	//----- nvinfo : EIATTR_KPARAM_INFO
	.align		4
.L_17:
        /*0038*/ 	.byte	0x04, 0x17
        /*003a*/ 	.short	(.L_19 - .L_18)
.L_18:
        /*003c*/ 	.word	0x00000000
        /*0040*/ 	.short	0x0005
        /*0042*/ 	.short	0x0028
        /*0044*/ 	.byte	0x00, 0xf4, 0x21, 0x00


	//----- nvinfo : EIATTR_KPARAM_INFO
	.align		4
.L_19:
        /*0048*/ 	.byte	0x04, 0x17
        /*004a*/ 	.short	(.L_21 - .L_20)
.L_20:
        /*004c*/ 	.word	0x00000000
        /*0050*/ 	.short	0x0004
        /*0052*/ 	.short	0x0020
        /*0054*/ 	.byte	0x00, 0xf4, 0x21, 0x00


	//----- nvinfo : EIATTR_KPARAM_INFO
	.align		4
.L_21:
        /*0058*/ 	.byte	0x04, 0x17
        /*005a*/ 	.short	(.L_23 - .L_22)
.L_22:
        /*005c*/ 	.word	0x00000000
        /*0060*/ 	.short	0x0003
        /*0062*/ 	.short	0x0018
        /*0064*/ 	.byte	0x00, 0xf4, 0x21, 0x00


	//----- nvinfo : EIATTR_KPARAM_INFO
	.align		4
.L_23:
        /*0068*/ 	.byte	0x04, 0x17
        /*006a*/ 	.short	(.L_25 - .L_24)
.L_24:
        /*006c*/ 	.word	0x00000000
        /*0070*/ 	.short	0x0002
        /*0072*/ 	.short	0x0010
        /*0074*/ 	.byte	0x00, 0xf4, 0x21, 0x00


	//----- nvinfo : EIATTR_KPARAM_INFO
	.align		4
.L_25:
        /*0078*/ 	.byte	0x04, 0x17
        /*007a*/ 	.short	(.L_27 - .L_26)
.L_26:
        /*007c*/ 	.word	0x00000000
        /*0080*/ 	.short	0x0001
        /*0082*/ 	.short	0x0008
        /*0084*/ 	.byte	0x00, 0xf4, 0x21, 0x00


	//----- nvinfo : EIATTR_KPARAM_INFO
	.align		4
.L_27:
        /*0088*/ 	.byte	0x04, 0x17
        /*008a*/ 	.short	(.L_29 - .L_28)
.L_28:
        /*008c*/ 	.word	0x00000000
        /*0090*/ 	.short	0x0000
        /*0092*/ 	.short	0x0000
        /*0094*/ 	.byte	0x00, 0xf4, 0x21, 0x00


	//----- nvinfo : EIATTR_SPARSE_MMA_MASK
	.align		4
.L_29:
        /*0098*/ 	.byte	0x03, 0x50
        /*009a*/ 	.short	0x0000


	//----- nvinfo : EIATTR_MAXREG_COUNT
	.align		4
        /*009c*/ 	.byte	0x03, 0x1b
        /*009e*/ 	.short	0x00ff


	//----- nvinfo : EIATTR_EXIT_INSTR_OFFSETS
	.align		4
        /*00a0*/ 	.byte	0x04, 0x1c
        /*00a2*/ 	.short	(.L_31 - .L_30)


	//   ....[0]....
.L_30:
        /*00a4*/ 	.word	0x00000480


	//----- nvinfo : EIATTR_REQNTID
	.align		4
.L_31:
        /*00a8*/ 	.byte	0x04, 0x10
        /*00aa*/ 	.short	(.L_33 - .L_32)
.L_32:
        /*00ac*/ 	.word	0x00000100
        /*00b0*/ 	.word	0x00000001
        /*00b4*/ 	.word	0x00000001


	//----- nvinfo : EIATTR_CBANK_PARAM_SIZE
	.align		4
.L_33:
        /*00b8*/ 	.byte	0x03, 0x19
        /*00ba*/ 	.short	0x0044


	//----- nvinfo : EIATTR_PARAM_CBANK
	.align		4
        /*00bc*/ 	.byte	0x04, 0x0a
        /*00be*/ 	.short	(.L_35 - .L_34)
	.align		4
.L_34:
        /*00c0*/ 	.word	index@(.nv.constant0.triton_poi_fused__native_batch_norm_legit_no_training_add_convolution_leaky_relu_19)
        /*00c4*/ 	.short	0x0210
        /*00c6*/ 	.short	0x0044


	//----- nvinfo : EIATTR_SW_WAR
	.align		4
.L_35:
        /*00c8*/ 	.byte	0x04, 0x36
        /*00ca*/ 	.short	(.L_37 - .L_36)
.L_36:
        /*00cc*/ 	.word	0x00000008
.L_37:


//--------------------- .nv.callgraph             --------------------------
	.section	.nv.callgraph,"",@"SHT_CUDA_CALLGRAPH"
	.align	4
	.sectionentsize	8
	.align		4
        /*0000*/ 	.word	0x00000000
	.align		4
        /*0004*/ 	.word	0xffffffff
	.align		4
        /*0008*/ 	.word	0x00000000
	.align		4
        /*000c*/ 	.word	0xfffffffe
	.align		4
        /*0010*/ 	.word	0x00000000
	.align		4
        /*0014*/ 	.word	0xfffffffd
	.align		4
        /*0018*/ 	.word	0x00000000
	.align		4
        /*001c*/ 	.word	0xfffffffc


//--------------------- .nv.constant4             --------------------------
	.section	.nv.constant4,"a",@progbits
	.align	8
	.align		8
.nv.constant4:
        /*0000*/ 	.dword	_$_str
	.align		8
        /*0008*/ 	.dword	_$_str_$_2


//--------------------- .text.triton_poi_fused__native_batch_norm_legit_no_training_add_convolution_leaky_relu_19 --------------------------
	.section	.text.triton_poi_fused__native_batch_norm_legit_no_training_add_convolution_leaky_relu_19,"ax",@progbits
	.align	128
        .global         triton_poi_fused__native_batch_norm_legit_no_training_add_convolution_leaky_relu_19
        .type           triton_poi_fused__native_batch_norm_legit_no_training_add_convolution_leaky_relu_19,@function
        .size           triton_poi_fused__native_batch_norm_legit_no_training_add_convolution_leaky_relu_19,(.L_x_1 - triton_poi_fused__native_batch_norm_legit_no_training_add_convolution_leaky_relu_19)
        .other          triton_poi_fused__native_batch_norm_legit_no_training_add_convolution_leaky_relu_19,@"STO_CUDA_ENTRY STV_DEFAULT"
triton_poi_fused__native_batch_norm_legit_no_training_add_convolution_leaky_relu_19:
.text.triton_poi_fused__native_batch_norm_legit_no_training_add_convolution_leaky_relu_19:
[----:B------:R-:W-:Y:S01]  /*0000*/  LDC R1, c[0x0][0x28] ;  /* 0x00000a00ff017b82 */ /* 0x000fe20000000800 */
[----:B------:R-:W1:Y:S07]  /*0010*/  S2R R0, SR_TID.X ;  /* 0x0000000000007919 */ /* 0x000e6e0000002100 */
[----:B------:R-:W2:Y:S01]  /*0020*/  LDC.64 R4, c[0x0][0x238] ;  /* 0x00008e00ff047b82 */ /* 0x000ea20000000a00 */
[----:B------:R-:W-:Y:S01]  /*0030*/  ULDC.64 UR4, c[0x0][0x208] ;  /* 0x0000820000047ab9 */ /* 0x000fe20000000a00 */
[----:B------:R-:W3:Y:S06]  /*0040*/  S2R R7, SR_CTAID.X ;  /* 0x0000000000077919 */ /* 0x000eec0000002500 */
[----:B------:R-:W4:Y:S08]  /*0050*/  LDC.64 R8, c[0x0][0x228] ;  /* 0x00008a00ff087b82 */ /* 0x000f300000000a00 */
[----:B------:R-:W5:Y:S08]  /*0060*/  LDC.64 R10, c[0x0][0x220] ;  /* 0x00008800ff0a7b82 */ /* 0x000f700000000a00 */
[----:B------:R-:W5:Y:S01]  /*0070*/  LDC.64 R12, c[0x0][0x230] ;  /* 0x00008c00ff0c7b82 */ /* 0x000f620000000a00 */
[----:B-1----:R-:W-:-:S07]  /*0080*/  SHF.L.U32 R0, R0, 0x1, RZ ;  /* 0x0000000100007819 */ /* 0x002fce00000006ff */
[----:B------:R-:W1:Y:S01]  /*0090*/  LDC.64 R16, c[0x0][0x248] ;  /* 0x00009200ff107b82 */ /* 0x000e620000000a00 */
[----:B---3--:R-:W-:Y:S02]  /*00a0*/  SHF.R.S32.HI R3, RZ, 0x16, R7 ;  /* 0x00000016ff037819 */ /* 0x008fe40000011407 */
[----:B------:R-:W-:Y:S02]  /*00b0*/  LOP3.LUT R0, R0, 0x1fe, RZ, 0xc0, !PT ;  /* 0x000001fe00007812 */ /* 0x000fe400078ec0ff */
[----:B------:R-:W-:-:S03]  /*00c0*/  SGXT R3, R3, 0x1 ;  /* 0x000000010303781a */ /* 0x000fc60000000200 */
[----:B------:R-:W3:Y:S01]  /*00d0*/  LDC.64 R18, c[0x0][0x240] ;  /* 0x00009000ff127b82 */ /* 0x000ee20000000a00 */
[----:B------:R-:W-:-:S04]  /*00e0*/  LEA R0, R7, R0, 0x9 ;  /* 0x0000000007007211 */ /* 0x000fc800078e48ff */
[----:B------:R-:W-:-:S04]  /*00f0*/  LEA.HI R3, R3, R0, RZ, 0x7 ;  /* 0x0000000003037211 */ /* 0x000fc800078f38ff */
[----:B------:R-:W-:-:S04]  /*0100*/  LOP3.LUT R3, R3, 0xffffff80, RZ, 0xc0, !PT ;  /* 0xffffff8003037812 */ /* 0x000fc800078ec0ff */
[----:B------:R-:W-:Y:S02]  /*0110*/  IADD3 R14, R0, -R3, RZ ;  /* 0x80000003000e7210 */ /* 0x000fe40007ffe0ff */
[----:B------:R-:W1:Y:S03]  /*0120*/  LDC.64 R2, c[0x0][0x210] ;  /* 0x00008400ff027b82 */ /* 0x000e660000000a00 */
[----:B--2---:R-:W-:-:S06]  /*0130*/  IMAD.WIDE R4, R14, 0x4, R4 ;  /* 0x000000040e047825 */ /* 0x004fcc00078e0204 */
[----:B------:R-:W2:Y:S01]  /*0140*/  LDG.E.EL.64 R4, desc[UR4][R4.64] ;  /* 0x0000000404047981 */ /* 0x000ea2000c2e1b00 */
[----:B----4-:R-:W-:-:S04]  /*0150*/  IMAD.WIDE R8, R14, 0x4, R8 ;  /* 0x000000040e087825 */ /* 0x010fc800078e0208 */
[----:B-----5:R-:W-:Y:S02]  /*0160*/  IMAD.WIDE R10, R0, 0x4, R10 ;  /* 0x00000004000a7825 */ /* 0x020fe400078e020a */
[----:B------:R-:W4:Y:S02]  /*0170*/  LDG.E.EL.64 R8, desc[UR4][R8.64] ;  /* 0x0000000408087981 */ /* 0x000f24000c2e1b00 */
[----:B0-----:R-:W-:Y:S02]  /*0180*/  IMAD.WIDE R12, R14, 0x4, R12 ;  /* 0x000000040e0c7825 */ /* 0x001fe400078e020c */
[----:B------:R-:W5:Y:S02]  /*0190*/  LDG.E.64 R10, desc[UR4][R10.64] ;  /* 0x000000040a0a7981 */ /* 0x000f64000c1e1b00 */
[----:B-1----:R-:W-:Y:S02]  /*01a0*/  IMAD.WIDE R2, R0, 0x4, R2 ;  /* 0x0000000400027825 */ /* 0x002fe400078e0202 */
[----:B------:R-:W4:Y:S04]  /*01b0*/  LDG.E.EL.64 R12, desc[UR4][R12.64] ;  /* 0x000000040c0c7981 */ /* 0x000f28000c2e1b00 */
[----:B------:R-:W4:Y:S01]  /*01c0*/  LDG.E.64 R6, desc[UR4][R2.64] ;  /* 0x0000000402067981 */ /* 0x000f22000c1e1b00 */
[----:B------:R-:W-:-:S04]  /*01d0*/  IMAD.WIDE R16, R14, 0x4, R16 ;  /* 0x000000040e107825 */ /* 0x000fc800078e0210 */
[----:B---3--:R-:W-:Y:S02]  /*01e0*/  IMAD.WIDE R18, R14, 0x4, R18 ;  /* 0x000000040e127825 */ /* 0x008fe400078e0212 */
[----:B------:R-:W3:Y:S04]  /*01f0*/  LDG.E.EL.64 R16, desc[UR4][R16.64] ;  /* 0x0000000410107981 */ /* 0x000ee8000c2e1b00 */
[----:B------:R0:W3:Y:S02]  /*0200*/  LDG.E.EL.64 R14, desc[UR4][R18.64] ;  /* 0x00000004120e7981 */ /* 0x0000e4000c2e1b00 */
[----:B0-----:R-:W-:Y:S01]  /*0210*/  HFMA2.MMA R18, -RZ, RZ, 1.625, 0 ;  /* 0x3e800000ff127435 */ /* 0x001fe200000001ff */
[----:B--2---:R-:W-:Y:S01]  /*0220*/  FADD R4, R4, 0.0010000000474974513054 ;  /* 0x3a83126f04047421 */ /* 0x004fe20000000000 */
[----:B------:R-:W-:-:S03]  /*0230*/  FADD R5, R5, 0.0010000000474974513054 ;  /* 0x3a83126f05057421 */ /* 0x000fc60000000000 */
[----:B------:R-:W0:Y:S08]  /*0240*/  MUFU.SQRT R20, R4 ;  /* 0x0000000400147308 */ /* 0x000e300000002000 */
[----:B------:R-:W1:Y:S01]  /*0250*/  MUFU.SQRT R21, R5 ;  /* 0x0000000500157308 */ /* 0x000e620000002000 */
[C---:B0-----:R-:W-:Y:S02]  /*0260*/  FSETP.GT.AND P0, PT, R20.reuse, 8.50705917302346158658e+37, PT ;  /* 0x7e8000001400780b */ /* 0x041fe40003f04000 */
[----:B------:R-:W-:-:S02]  /*0270*/  FSETP.GEU.AND P2, PT, R20, 1.175494350822287508e-38, PT ;  /* 0x008000001400780b */ /* 0x000fc40003f4e000 */
[C---:B-1----:R-:W-:Y:S02]  /*0280*/  FSETP.GT.AND P1, PT, R21.reuse, 8.50705917302346158658e+37, PT ;  /* 0x7e8000001500780b */ /* 0x042fe40003f24000 */
[----:B------:R-:W-:-:S07]  /*0290*/  FSETP.GEU.AND P3, PT, R21, 1.175494350822287508e-38, PT ;  /* 0x008000001500780b */ /* 0x000fce0003f6e000 */
[----:B------:R-:W-:-:S04]  /*02a0*/  @P0 FMUL R20, R20, 0.25 ;  /* 0x3e80000014140820 */ /* 0x000fc80000400000 */
[----:B------:R-:W-:Y:S01]  /*02b0*/  @!P2 FMUL R20, R20, 16777216 ;  /* 0x4b8000001414a820 */ /* 0x000fe20000400000 */
[----:B------:R-:W-:-:S04]  /*02c0*/  @P1 FMUL R21, R21, 0.25 ;  /* 0x3e80000015151820 */ /* 0x000fc80000400000 */
[----:B------:R-:W-:Y:S01]  /*02d0*/  @!P3 FMUL R21, R21, 16777216 ;  /* 0x4b8000001515b820 */ /* 0x000fe20000400000 */
[----:B------:R-:W0:Y:S01]  /*02e0*/  MUFU.RCP R20, R20 ;  /* 0x0000001400147308 */ /* 0x000e220000001000 */
[----:B------:R-:W-:-:S07]  /*02f0*/  FSEL R19, R18, 1, P0 ;  /* 0x3f80000012137808 */ /* 0x000fce0000000000 */
[----:B------:R-:W1:Y:S01]  /*0300*/  MUFU.RCP R21, R21 ;  /* 0x0000001500157308 */ /* 0x000e620000001000 */
[----:B------:R-:W-:Y:S01]  /*0310*/  FSEL R18, R18, 1, P1 ;  /* 0x3f80000012127808 */ /* 0x000fe20000800000 */
[----:B----4-:R-:W-:Y:S01]  /*0320*/  FADD R5, R6, R8 ;  /* 0x0000000806057221 */ /* 0x010fe20000000000 */
[----:B------:R-:W-:Y:S01]  /*0330*/  FADD R4, R7, R9 ;  /* 0x0000000907047221 */ /* 0x000fe20000000000 */
[----:B------:R-:W-:Y:S02]  /*0340*/  @!P2 FMUL R19, R19, 16777216 ;  /* 0x4b8000001313a820 */ /* 0x000fe40000400000 */
[----:B------:R-:W-:Y:S01]  /*0350*/  @!P3 FMUL R18, R18, 16777216 ;  /* 0x4b8000001212b820 */ /* 0x000fe20000400000 */
[----:B-----5:R-:W-:Y:S01]  /*0360*/  FADD R10, R10, R5 ;  /* 0x000000050a0a7221 */ /* 0x020fe20000000000 */
[----:B------:R-:W-:Y:S01]  /*0370*/  FADD R11, R11, R4 ;  /* 0x000000040b0b7221 */ /* 0x000fe20000000000 */
[----:B0-----:R-:W-:Y:S01]  /*0380*/  FMUL R19, R20, R19 ;  /* 0x0000001314137220 */ /* 0x001fe20000400000 */
[----:B------:R-:W0:Y:S01]  /*0390*/  LDC.64 R4, c[0x0][0x218] ;  /* 0x00008600ff047b82 */ /* 0x000e220000000a00 */
[----:B------:R-:W-:Y:S01]  /*03a0*/  FADD R12, -R12, R10 ;  /* 0x0000000a0c0c7221 */ /* 0x000fe20000000100 */
[----:B------:R-:W-:Y:S01]  /*03b0*/  FADD R13, -R13, R11 ;  /* 0x0000000b0d0d7221 */ /* 0x000fe20000000100 */
[----:B-1----:R-:W-:-:S02]  /*03c0*/  FMUL R18, R21, R18 ;  /* 0x0000001215127220 */ /* 0x002fc40000400000 */
[----:B------:R-:W-:Y:S02]  /*03d0*/  FMUL R19, R12, R19 ;  /* 0x000000130c137220 */ /* 0x000fe40000400000 */
[----:B------:R-:W-:Y:S02]  /*03e0*/  FMUL R18, R13, R18 ;  /* 0x000000120d127220 */ /* 0x000fe40000400000 */
[----:B---3--:R-:W-:Y:S02]  /*03f0*/  FFMA R14, R14, R19, R16 ;  /* 0x000000130e0e7223 */ /* 0x008fe40000000010 */
[----:B------:R-:W-:-:S03]  /*0400*/  FFMA R15, R15, R18, R17 ;  /* 0x000000120f0f7223 */ /* 0x000fc60000000011 */
[----:B------:R-:W-:Y:S02]  /*0410*/  FSETP.GT.AND P0, PT, R14, RZ, PT ;  /* 0x000000ff0e00720b */ /* 0x000fe40003f04000 */
[----:B------:R-:W-:Y:S01]  /*0420*/  FSETP.GT.AND P1, PT, R15, RZ, PT ;  /* 0x000000ff0f00720b */ /* 0x000fe20003f24000 */
[----:B------:R-:W-:Y:S01]  /*0430*/  STG.E.64 desc[UR4][R2.64], R10 ;  /* 0x0000000a02007986 */ /* 0x000fe2000c101b04 */
[----:B0-----:R-:W-:-:S09]  /*0440*/  IMAD.WIDE R4, R0, 0x4, R4 ;  /* 0x0000000400047825 */ /* 0x001fd200078e0204 */
[----:B------:R-:W-:Y:S02]  /*0450*/  @!P0 FMUL R14, R14, 0.10000000149011611938 ;  /* 0x3dcccccd0e0e8820 */ /* 0x000fe40000400000 */
[----:B------:R-:W-:-:S05]  /*0460*/  @!P1 FMUL R15, R15, 0.10000000149011611938 ;  /* 0x3dcccccd0f0f9820 */ /* 0x000fca0000400000 */
[----:B------:R-:W-:Y:S01]  /*0470*/  STG.E.64 desc[UR4][R4.64], R14 ;  /* 0x0000000e04007986 */ /* 0x000fe2000c101b04 */
[----:B------:R-:W-:Y:S05]  /*0480*/  EXIT ;  /* 0x000000000000794d */ /* 0x000fea0003800000 */
.L_x_0:
[----:B------:R-:W-:-:S00]  /*0490*/  BRA `(.L_x_0) ;  /* 0xfffffffc00fc7947 */ /* 0x000fc0000383ffff */
[----:B------:R-:W-:-:S00]  /*04a0*/  NOP ;  /* 0x0000000000007918 */ /* 0x000fc00000000000 */
        /* <DEDUP_REMOVED lines=13> */
.L_x_1:


//--------------------- .nv.global.init           --------------------------
	.section	.nv.global.init,"aw",@progbits
.nv.global.init:
	.type		_$_str,@object
	.size		_$_str,(_$_str_$_2 - _$_str)
_$_str:
        /*0000*/ 	.byte	0x5f, 0x5f, 0x43, 0x55, 0x44, 0x41, 0x5f, 0x46, 0x54, 0x5a, 0x00
	.type		_$_str_$_2,@object
	.size		_$_str_$_2,(.L_1 - _$_str_$_2)
_$_str_$_2:
        /*000b*/ 	.byte	0x5f, 0x5f, 0x43, 0x55, 0x44, 0x41, 0x5f, 0x50, 0x52, 0x45, 0x43, 0x5f, 0x53, 0x51, 0x52, 0x54
        /*001b*/ 	.byte	0x00
.L_1:


//--------------------- .nv.constant0.triton_poi_fused__native_batch_norm_legit_no_training_add_convolution_leaky_relu_19 --------------------------
	.section	.nv.constant0.triton_poi_fused__native_batch_norm_legit_no_training_add_convolution_leaky_relu_19,"a",@progbits
	.sectionflags	@""
	.align	4
.nv.constant0.triton_poi_fused__native_batch_norm_legit_no_training_add_convolution_leaky_relu_19:
	.zero		596
